	.headerflags	@"EF_CUDA_TEXMODE_UNIFIED EF_CUDA_64BIT_ADDRESS EF_CUDA_ACCELERATORS EF_CUDA_SM90 EF_CUDA_VIRTUAL_SM(EF_CUDA_SM90)"
	.elftype	@"ET_EXEC"


//--------------------- .nv.info                  --------------------------
	.section	.nv.info,"",@"SHT_CUDA_INFO"
	.align	4


	//----- nvinfo : EIATTR_REGCOUNT
	.align		4
        /*0000*/ 	.byte	0x04, 0x2f
        /*0002*/ 	.short	(.L_1 - .L_0)
	.align		4
.L_0:
        /*0004*/ 	.word	index@(triton_poi_fused__softmax_4)
        /*0008*/ 	.word	0x0000000e


	//----- nvinfo : EIATTR_MIN_STACK_SIZE
	.align		4
.L_1:
        /*000c*/ 	.byte	0x04, 0x12
        /*000e*/ 	.short	(.L_3 - .L_2)
	.align		4
.L_2:
        /*0010*/ 	.word	index@(triton_poi_fused__softmax_4)
        /*0014*/ 	.word	0x00000000


	//----- nvinfo : EIATTR_FRAME_SIZE
	.align		4
.L_3:
        /*0018*/ 	.byte	0x04, 0x11
        /*001a*/ 	.short	(.L_5 - .L_4)
	.align		4
.L_4:
        /*001c*/ 	.word	index@(triton_poi_fused__softmax_4)
        /*0020*/ 	.word	0x00000000


	//----- nvinfo : EIATTR_MIN_STACK_SIZE
	.align		4
.L_5:
        /*0024*/ 	.byte	0x04, 0x12
        /*0026*/ 	.short	(.L_7 - .L_6)
	.align		4
.L_6:
        /*0028*/ 	.word	index@(triton_poi_fused__softmax_4)
        /*002c*/ 	.word	0x00000000
.L_7:


//--------------------- .nv.info.triton_poi_fused__softmax_4 --------------------------
	.section	.nv.info.triton_poi_fused__softmax_4,"",@"SHT_CUDA_INFO"
	.sectionflags	@""
	.align	4


	//----- nvinfo : EIATTR_CUDA_API_VERSION
	.align		4
        /*0000*/ 	.byte	0x04, 0x37
        /*0002*/ 	.short	(.L_9 - .L_8)
.L_8:
        /*0004*/ 	.word	0x0000007c


	//----- nvinfo : EIATTR_KPARAM_INFO
	.align		4
.L_9:
        /*0008*/ 	.byte	0x04, 0x17
        /*000a*/ 	.short	(.L_11 - .L_10)
.L_10:
        /*000c*/ 	.word	0x00000000
        /*0010*/ 	.short	0x0002
        /*0012*/ 	.short	0x0010
        /*0014*/ 	.byte	0x00, 0xf0, 0x11, 0x00


	//----- nvinfo : EIATTR_KPARAM_INFO
	.align		4
.L_11:
        /*0018*/ 	.byte	0x04, 0x17
        /*001a*/ 	.short	(.L_13 - .L_12)
.L_12:
        /*001c*/ 	.word	0x00000000
        /*0020*/ 	.short	0x0001
        /*0022*/ 	.short	0x0008
        /*0024*/ 	.byte	0x00, 0xf4, 0x21, 0x00


	//----- nvinfo : EIATTR_KPARAM_INFO
	.align		4
.L_13:
        /*0028*/ 	.byte	0x04, 0x17
        /*002a*/ 	.short	(.L_15 - .L_14)
.L_14:
        /*002c*/ 	.word	0x00000000
        /*0030*/ 	.short	0x0000
        /*0032*/ 	.short	0x0000
        /*0034*/ 	.byte	0x00, 0xf4, 0x21, 0x00


	//----- nvinfo : EIATTR_SPARSE_MMA_MASK
	.align		4
.L_15:
        /*0038*/ 	.byte	0x03, 0x50
        /*003a*/ 	.short	0x0000


	//----- nvinfo : EIATTR_MAXREG_COUNT
	.align		4
        /*003c*/ 	.byte	0x03, 0x1b
        /*003e*/ 	.short	0x00ff


	//----- nvinfo : EIATTR_EXIT_INSTR_OFFSETS
	.align		4
        /*0040*/ 	.byte	0x04, 0x1c
        /*0042*/ 	.short	(.L_17 - .L_16)


	//   ....[0]....
.L_16:
        /*0044*/ 	.word	0x00000280


	//   ....[1]....
        /*0048*/ 	.word	0x000002a0


	//----- nvinfo : EIATTR_REQNTID
	.align		4
.L_17:
        /*004c*/ 	.byte	0x04, 0x10
        /*004e*/ 	.short	(.L_19 - .L_18)
.L_18:
        /*0050*/ 	.word	0x00000080
        /*0054*/ 	.word	0x00000001
        /*0058*/ 	.word	0x00000001


	//----- nvinfo : EIATTR_CBANK_PARAM_SIZE
	.align		4
.L_19:
        /*005c*/ 	.byte	0x03, 0x19
        /*005e*/ 	.short	0x0014


	//----- nvinfo : EIATTR_PARAM_CBANK
	.align		4
        /*0060*/ 	.byte	0x04, 0x0a
        /*0062*/ 	.short	(.L_21 - .L_20)
	.align		4
.L_20:
        /*0064*/ 	.word	index@(.nv.constant0.triton_poi_fused__softmax_4)
        /*0068*/ 	.short	0x0210
        /*006a*/ 	.short	0x0014


	//----- nvinfo : EIATTR_SW_WAR
	.align		4
.L_21:
        /*006c*/ 	.byte	0x04, 0x36
        /*006e*/ 	.short	(.L_23 - .L_22)
.L_22:
        /*0070*/ 	.word	0x00000008
.L_23:


//--------------------- .nv.callgraph             --------------------------
	.section	.nv.callgraph,"",@"SHT_CUDA_CALLGRAPH"
	.align	4
	.sectionentsize	8
	.align		4
        /*0000*/ 	.word	0x00000000
	.align		4
        /*0004*/ 	.word	0xffffffff
	.align		4
        /*0008*/ 	.word	0x00000000
	.align		4
        /*000c*/ 	.word	0xfffffffe
	.align		4
        /*0010*/ 	.word	0x00000000
	.align		4
        /*0014*/ 	.word	0xfffffffd
	.align		4
        /*0018*/ 	.word	0x00000000
	.align		4
        /*001c*/ 	.word	0xfffffffc


//--------------------- .text.triton_poi_fused__softmax_4 --------------------------
	.section	.text.triton_poi_fused__softmax_4,"ax",@progbits
	.align	128
        .global         triton_poi_fused__softmax_4
        .type           triton_poi_fused__softmax_4,@function
        .size           triton_poi_fused__softmax_4,(.L_x_1 - triton_poi_fused__softmax_4)
        .other          triton_poi_fused__softmax_4,@"STO_CUDA_ENTRY STV_DEFAULT"
triton_poi_fused__softmax_4:
.text.triton_poi_fused__softmax_4:
[----:B------:R-:W0:Y:S02]  /*0000*/  LDC R1, c[0x0][0x28] ;  /* 0x00000a00ff017b82 */ /* 0x000e240000000800 */
[----:B------:R-:W1:Y:S01]  /*0010*/  S2R R0, SR_TID.X ;  /* 0x0000000000007919 */ /* 0x000e620000002100 */
[----:B------:R-:W2:Y:S01]  /*0020*/  LDC.64 R2, c[0x0][0x210] ;  /* 0x00008400ff027b82 */ /* 0x000ea20000000a00 */
[----:B------:R-:W-:Y:S01]  /*0030*/  IMAD.MOV.U32 R11, RZ, RZ, RZ ;  /* 0x000000ffff0b7224 */ /* 0x000fe200078e00ff */
[----:B------:R-:W-:Y:S01]  /*0040*/  ULDC.64 UR4, c[0x0][0x208] ;  /* 0x0000820000047ab9 */ /* 0x000fe20000000a00 */
[----:B------:R-:W3:Y:S01]  /*0050*/  S2R R7, SR_CTAID.X ;  /* 0x0000000000077919 */ /* 0x000ee20000002500 */
[----:B------:R-:W-:Y:S01]  /*0060*/  IMAD.MOV.U32 R6, RZ, RZ, RZ ;  /* 0x000000ffff067224 */ /* 0x000fe200078e00ff */
[----:B-1----:R-:W-:Y:S02]  /*0070*/  LOP3.LUT R0, R0, 0x7f, RZ, 0xc0, !PT ;  /* 0x0000007f00007812 */ /* 0x002fe400078ec0ff */
[----:B---3--:R-:W-:-:S03]  /*0080*/  SHF.R.S32.HI R4, RZ, 0x18, R7 ;  /* 0x00000018ff047819 */ /* 0x008fc60000011407 */
[----:B------:R-:W-:Y:S01]  /*0090*/  IMAD R7, R7, 0x80, R0 ;  /* 0x0000008007077824 */ /* 0x000fe200078e0200 */
[----:B------:R-:W-:-:S04]  /*00a0*/  SGXT R0, R4, 0x1 ;  /* 0x000000010400781a */ /* 0x000fc80000000200 */
[----:B------:R-:W-:Y:S02]  /*00b0*/  ISETP.GE.AND P0, PT, R7, 0x400, PT ;  /* 0x000004000700780c */ /* 0x000fe40003f06270 */
[----:B------:R-:W-:-:S04]  /*00c0*/  LEA.HI R0, R0, R7, RZ, 0x2 ;  /* 0x0000000700007211 */ /* 0x000fc800078f10ff */
[----:B------:R-:W-:-:S05]  /*00d0*/  LOP3.LUT R5, R0, 0xfffffffc, RZ, 0xc0, !PT ;  /* 0xfffffffc00057812 */ /* 0x000fca00078ec0ff */
[----:B--2---:R-:W-:-:S05]  /*00e0*/  IMAD.WIDE R4, R5, 0x4, R2 ;  /* 0x0000000405047825 */ /* 0x004fca00078e0202 */
[----:B------:R-:W2:Y:S01]  /*00f0*/  @!P0 LDG.E.EL R11, desc[UR4][R4.64] ;  /* 0x00000004040b8981 */ /* 0x000ea2000c2e1900 */
[----:B------:R-:W-:-:S03]  /*0100*/  CS2R R8, SRZ ;  /* 0x0000000000087805 */ /* 0x000fc6000001ff00 */
[----:B------:R-:W3:Y:S04]  /*0110*/  @!P0 LDG.E.EL R6, desc[UR4][R4.64+0x4] ;  /* 0x0000040404068981 */ /* 0x000ee8000c2e1900 */
[----:B------:R-:W4:Y:S04]  /*0120*/  @!P0 LDG.E.EL R8, desc[UR4][R4.64+0x8] ;  /* 0x0000080404088981 */ /* 0x000f28000c2e1900 */
[----:B------:R-:W5:Y:S01]  /*0130*/  @!P0 LDG.E.EL R9, desc[UR4][R4.64+0xc] ;  /* 0x00000c0404098981 */ /* 0x000f62000c2e1900 */
[----:B------:R-:W-:Y:S02]  /*0140*/  IMAD.MOV.U32 R0, RZ, RZ, RZ ;  /* 0x000000ffff007224 */ /* 0x000fe400078e00ff */
[----:B------:R-:W-:-:S05]  /*0150*/  IMAD.WIDE R2, R7, 0x4, R2 ;  /* 0x0000000407027825 */ /* 0x000fca00078e0202 */
[----:B------:R1:W5:Y:S02]  /*0160*/  @!P0 LDG.E R0, desc[UR4][R2.64] ;  /* 0x0000000402008981 */ /* 0x000364000c1e1900 */
[----:B-1----:R-:W1:Y:S02]  /*0170*/  LDC.64 R2, c[0x0][0x218] ;  /* 0x00008600ff027b82 */ /* 0x002e640000000a00 */
[----:B-1----:R-:W-:Y:S01]  /*0180*/  IMAD.WIDE R2, R7, 0x4, R2 ;  /* 0x0000000407027825 */ /* 0x002fe200078e0202 */
[C---:B--2---:R-:W-:Y:S02]  /*0190*/  FSETP.NAN.AND P2, PT, R11.reuse, R11, PT ;  /* 0x0000000b0b00720b */ /* 0x044fe40003f48000 */
[----:B---3--:R-:W-:-:S11]  /*01a0*/  FSETP.GT.AND P1, PT, R11, R6, PT ;  /* 0x000000060b00720b */ /* 0x008fd60003f24000 */
[----:B------:R-:W-:-:S04]  /*01b0*/  @!P2 FSEL R11, R11, R6, P1 ;  /* 0x000000060b0ba208 */ /* 0x000fc80000800000 */
[C---:B----4-:R-:W-:Y:S02]  /*01c0*/  FSETP.GT.AND P1, PT, R11.reuse, R8, PT ;  /* 0x000000080b00720b */ /* 0x050fe40003f24000 */
[----:B------:R-:W-:-:S11]  /*01d0*/  FSETP.NAN.AND P2, PT, R11, R11, PT ;  /* 0x0000000b0b00720b */ /* 0x000fd60003f48000 */
[----:B------:R-:W-:-:S04]  /*01e0*/  @!P1 FSEL R11, R11, R8, P2 ;  /* 0x000000080b0b9208 */ /* 0x000fc80001000000 */
[C---:B-----5:R-:W-:Y:S02]  /*01f0*/  FSETP.GT.AND P1, PT, R11.reuse, R9, PT ;  /* 0x000000090b00720b */ /* 0x060fe40003f24000 */
[----:B------:R-:W-:-:S11]  /*0200*/  FSETP.NAN.AND P2, PT, R11, R11, PT ;  /* 0x0000000b0b00720b */ /* 0x000fd60003f48000 */
[----:B------:R-:W-:-:S05]  /*0210*/  @!P1 FSEL R11, R11, R9, P2 ;  /* 0x000000090b0b9208 */ /* 0x000fca0001000000 */
[----:B------:R-:W-:-:S04]  /*0220*/  FADD R0, -R11, R0 ;  /* 0x000000000b007221 */ /* 0x000fc80000000100 */
[----:B------:R-:W-:-:S05]  /*0230*/  FMUL R0, R0, 1.4426950216293334961 ;  /* 0x3fb8aa3b00007820 */ /* 0x000fca0000400000 */
[----:B------:R-:W-:-:S13]  /*0240*/  FSETP.GEU.AND P1, PT, R0, -126, PT ;  /* 0xc2fc00000000780b */ /* 0x000fda0003f2e000 */
[----:B------:R-:W-:-:S04]  /*0250*/  @!P1 FMUL R0, R0, 0.5 ;  /* 0x3f00000000009820 */ /* 0x000fc80000400000 */
[----:B------:R-:W1:Y:S02]  /*0260*/  MUFU.EX2 R5, R0 ;  /* 0x0000000000057308 */ /* 0x000e640000000800 */
[----:B-1----:R-:W-:Y:S01]  /*0270*/  @!P1 FMUL R5, R5, R5 ;  /* 0x0000000505059220 */ /* 0x002fe20000400000 */
[----:B------:R-:W-:Y:S06]  /*0280*/  @P0 EXIT ;  /* 0x000000000000094d */ /* 0x000fec0003800000 */
[----:B------:R-:W-:Y:S01]  /*0290*/  STG.E desc[UR4][R2.64], R5 ;  /* 0x0000000502007986 */ /* 0x000fe2000c101904 */
[----:B------:R-:W-:Y:S05]  /*02a0*/  EXIT ;  /* 0x000000000000794d */ /* 0x000fea0003800000 */
.L_x_0:
[----:B------:R-:W-:-:S00]  /*02b0*/  BRA `(.L_x_0) ;  /* 0xfffffffc00fc7947 */ /* 0x000fc0000383ffff */
[----:B------:R-:W-:-:S00]  /*02c0*/  NOP ;  /* 0x0000000000007918 */ /* 0x000fc00000000000 */
        /* <DEDUP_REMOVED lines=11> */
.L_x_1:


//--------------------- .nv.constant0.triton_poi_fused__softmax_4 --------------------------
	.section	.nv.constant0.triton_poi_fused__softmax_4,"a",@progbits
	.sectionflags	@""
	.align	4
.nv.constant0.triton_poi_fused__softmax_4:
	.zero		548
